//
// Generated by NVIDIA NVVM Compiler
//
// Compiler Build ID: CL-36424714
// Cuda compilation tools, release 13.0, V13.0.88
// Based on NVVM 20.0.0
//

.version 9.0
.target sm_100
.address_size 64

	// .globl	_Z7forwardIiEviiPKT_S2_PS0_
.extern .shared .align 16 .b8 shared_data[];

.visible .entry _Z7forwardIiEviiPKT_S2_PS0_(
	.param .u32 _Z7forwardIiEviiPKT_S2_PS0__param_0,
	.param .u32 _Z7forwardIiEviiPKT_S2_PS0__param_1,
	.param .u64 .ptr .align 1 _Z7forwardIiEviiPKT_S2_PS0__param_2,
	.param .u64 .ptr .align 1 _Z7forwardIiEviiPKT_S2_PS0__param_3,
	.param .u64 .ptr .align 1 _Z7forwardIiEviiPKT_S2_PS0__param_4
)
{
	.reg .pred 	%p<8>;
	.reg .b32 	%r<32>;
	.reg .b64 	%rd<17>;

	ld.param.u32 	%r8, [_Z7forwardIiEviiPKT_S2_PS0__param_0];
	ld.param.u32 	%r9, [_Z7forwardIiEviiPKT_S2_PS0__param_1];
	ld.param.u64 	%rd1, [_Z7forwardIiEviiPKT_S2_PS0__param_2];
	ld.param.u64 	%rd2, [_Z7forwardIiEviiPKT_S2_PS0__param_3];
	ld.param.u64 	%rd3, [_Z7forwardIiEviiPKT_S2_PS0__param_4];
	mov.u32 	%r1, %tid.x;
	mov.u32 	%r2, %ctaid.x;
	mov.u32 	%r31, %ntid.x;
	mul.lo.s32 	%r10, %r2, %r31;
	shl.b32 	%r11, %r10, 1;
	add.s32 	%r4, %r11, %r1;
	shr.u32 	%r12, %r9, 31;
	add.s32 	%r13, %r9, %r12;
	shr.s32 	%r14, %r13, 1;
	setp.ge.s32 	%p1, %r1, %r14;
	mul.lo.s32 	%r15, %r9, %r8;
	setp.ge.s32 	%p2, %r4, %r15;
	shl.b32 	%r16, %r1, 2;
	mov.u32 	%r17, shared_data;
	add.s32 	%r5, %r17, %r16;
	or.pred  	%p3, %p1, %p2;
	@%p3 bra 	$L__BB0_2;
	cvta.to.global.u64 	%rd4, %rd1;
	cvta.to.global.u64 	%rd5, %rd2;
	mul.wide.s32 	%rd6, %r4, 4;
	add.s64 	%rd7, %rd4, %rd6;
	ld.global.u32 	%r18, [%rd7];
	mul.wide.u32 	%rd8, %r1, 4;
	add.s64 	%rd9, %rd5, %rd8;
	ld.global.u32 	%r19, [%rd9];
	mul.lo.s32 	%r20, %r19, %r18;
	add.s32 	%r21, %r4, %r31;
	mul.wide.u32 	%rd10, %r21, 4;
	add.s64 	%rd11, %rd4, %rd10;
	ld.global.u32 	%r22, [%rd11];
	mul.wide.s32 	%rd12, %r31, 4;
	add.s64 	%rd13, %rd9, %rd12;
	ld.global.u32 	%r23, [%rd13];
	mad.lo.s32 	%r24, %r23, %r22, %r20;
	st.shared.u32 	[%r5], %r24;
$L__BB0_2:
	bar.sync 	0;
	setp.lt.u32 	%p4, %r31, 2;
	@%p4 bra 	$L__BB0_6;
$L__BB0_3:
	shr.u32 	%r7, %r31, 1;
	setp.ge.u32 	%p5, %r1, %r7;
	@%p5 bra 	$L__BB0_5;
	shl.b32 	%r25, %r7, 2;
	add.s32 	%r26, %r5, %r25;
	ld.shared.u32 	%r27, [%r26];
	ld.shared.u32 	%r28, [%r5];
	add.s32 	%r29, %r28, %r27;
	st.shared.u32 	[%r5], %r29;
$L__BB0_5:
	bar.sync 	0;
	setp.gt.u32 	%p6, %r31, 3;
	mov.u32 	%r31, %r7;
	@%p6 bra 	$L__BB0_3;
$L__BB0_6:
	setp.ne.s32 	%p7, %r1, 0;
	@%p7 bra 	$L__BB0_8;
	ld.shared.u32 	%r30, [shared_data];
	cvta.to.global.u64 	%rd14, %rd3;
	mul.wide.u32 	%rd15, %r2, 4;
	add.s64 	%rd16, %rd14, %rd15;
	st.global.u32 	[%rd16], %r30;
$L__BB0_8:
	ret;

}


// ===== COMPILED SASS (sm_100) =====

	.target	sm_100

	.elftype	@"ET_EXEC"


//--------------------- .note.nv.tkinfo           --------------------------
	.section	.note.nv.tkinfo,"",@"SHT_NOTE"
	.sectionflags	@"SHF_NOTE_NV_TKINFO"
	.tkinfo
        /*0018*/ 	.word	0x00000002
        /*0030*/ 	.string	""
        /*0030*/ 	.string	"ptxas"
        /*0030*/ 	.string	"Cuda compilation tools, release 13.0, V13.0.88"
        /*0030*/ 	.string	"Build cuda_13.0.r13.0/compiler.36424714_0"
        /*0030*/ 	.string	"-arch sm_100 -m 64 "



//--------------------- .note.nv.cuinfo           --------------------------
	.section	.note.nv.cuinfo,"",@"SHT_NOTE"
	.sectionflags	@"SHF_NOTE_NV_CUINFO"
        /*0018*/ 	.short	0x0002
        /*001a*/ 	.short	0x0064
        /*001c*/ 	.short	0x0082
	.zero		2


//--------------------- .nv.info                  --------------------------
	.section	.nv.info,"",@"SHT_CUDA_INFO"
	.align	4


	//----- nvinfo : EIATTR_REGCOUNT
	.align		4
        /*0000*/ 	.byte	0x04, 0x2f
        /*0002*/ 	.short	(.L_1 - .L_0)
	.align		4
.L_0:
        /*0004*/ 	.word	index@(_Z7forwardIiEviiPKT_S2_PS0_)
        /*0008*/ 	.word	0x00000011


	//----- nvinfo : EIATTR_FRAME_SIZE
	.align		4
.L_1:
        /*000c*/ 	.byte	0x04, 0x11
        /*000e*/ 	.short	(.L_3 - .L_2)
	.align		4
.L_2:
        /*0010*/ 	.word	index@(_Z7forwardIiEviiPKT_S2_PS0_)
        /*0014*/ 	.word	0x00000000


	//----- nvinfo : EIATTR_MIN_STACK_SIZE
	.align		4
.L_3:
        /*0018*/ 	.byte	0x04, 0x12
        /*001a*/ 	.short	(.L_5 - .L_4)
	.align		4
.L_4:
        /*001c*/ 	.word	index@(_Z7forwardIiEviiPKT_S2_PS0_)
        /*0020*/ 	.word	0x00000000
.L_5:


//--------------------- .nv.compat                --------------------------
	.section	.nv.compat,"",@"SHT_CUDA_COMPAT_INFO"
	.align	4
        /*0000*/ 	.byte	0x02, 0x09, 0x00, 0x00, 0x02, 0x02, 0x01, 0x00, 0x02, 0x05, 0x05, 0x00, 0x03, 0x07, 0x01, 0x01
        /*0010*/ 	.byte	0x02, 0x03, 0x00, 0x00, 0x02, 0x06, 0x01, 0x00, 0x04, 0x0b, 0x08, 0x00, 0x09, 0x00, 0x00, 0x00
        /*0020*/ 	.byte	0x00, 0x00, 0x00, 0x00


//--------------------- .nv.info._Z7forwardIiEviiPKT_S2_PS0_ --------------------------
	.section	.nv.info._Z7forwardIiEviiPKT_S2_PS0_,"",@"SHT_CUDA_INFO"
	.sectionflags	@""
	.align	4


	//----- nvinfo : EIATTR_CUDA_API_VERSION
	.align		4
        /*0000*/ 	.byte	0x04, 0x37
        /*0002*/ 	.short	(.L_7 - .L_6)
.L_6:
        /*0004*/ 	.word	0x00000082


	//----- nvinfo : EIATTR_KPARAM_INFO
	.align		4
.L_7:
        /*0008*/ 	.byte	0x04, 0x17
        /*000a*/ 	.short	(.L_9 - .L_8)
.L_8:
        /*000c*/ 	.word	0x00000000
        /*0010*/ 	.short	0x0004
        /*0012*/ 	.short	0x0018
        /*0014*/ 	.byte	0x00, 0xf5, 0x21, 0x00


	//----- nvinfo : EIATTR_KPARAM_INFO
	.align		4
.L_9:
        /*0018*/ 	.byte	0x04, 0x17
        /*001a*/ 	.short	(.L_11 - .L_10)
.L_10:
        /*001c*/ 	.word	0x00000000
        /*0020*/ 	.short	0x0003
        /*0022*/ 	.short	0x0010
        /*0024*/ 	.byte	0x00, 0xf5, 0x21, 0x00


	//----- nvinfo : EIATTR_KPARAM_INFO
	.align		4
.L_11:
        /*0028*/ 	.byte	0x04, 0x17
        /*002a*/ 	.short	(.L_13 - .L_12)
.L_12:
        /*002c*/ 	.word	0x00000000
        /*0030*/ 	.short	0x0002
        /*0032*/ 	.short	0x0008
        /*0034*/ 	.byte	0x00, 0xf5, 0x21, 0x00


	//----- nvinfo : EIATTR_KPARAM_INFO
	.align		4
.L_13:
        /*0038*/ 	.byte	0x04, 0x17
        /*003a*/ 	.short	(.L_15 - .L_14)
.L_14:
        /*003c*/ 	.word	0x00000000
        /*0040*/ 	.short	0x0001
        /*0042*/ 	.short	0x0004
        /*0044*/ 	.byte	0x00, 0xf0, 0x11, 0x00


	//----- nvinfo : EIATTR_KPARAM_INFO
	.align		4
.L_15:
        /*0048*/ 	.byte	0x04, 0x17
        /*004a*/ 	.short	(.L_17 - .L_16)
.L_16:
        /*004c*/ 	.word	0x00000000
        /*0050*/ 	.short	0x0000
        /*0052*/ 	.short	0x0000
        /*0054*/ 	.byte	0x00, 0xf0, 0x11, 0x00


	//----- nvinfo : EIATTR_SPARSE_MMA_MASK
	.align		4
.L_17:
        /*0058*/ 	.byte	0x03, 0x50
        /*005a*/ 	.short	0x0000


	//----- nvinfo : EIATTR_MAXREG_COUNT
	.align		4
        /*005c*/ 	.byte	0x03, 0x1b
        /*005e*/ 	.short	0x00ff


	//----- nvinfo : EIATTR_NUM_BARRIERS
	.align		4
        /*0060*/ 	.byte	0x02, 0x4c
        /*0062*/ 	.byte	0x01
	.zero		1


	//----- nvinfo : EIATTR_MERCURY_ISA_VERSION
	.align		4
        /*0064*/ 	.byte	0x03, 0x5f
        /*0066*/ 	.short	0x0101


	//----- nvinfo : EIATTR_VRC_CTA_INIT_COUNT
	.align		4
        /*0068*/ 	.byte	0x02, 0x4a
	.zero		1
	.zero		1


	//----- nvinfo : EIATTR_EXIT_INSTR_OFFSETS
	.align		4
        /*006c*/ 	.byte	0x04, 0x1c
        /*006e*/ 	.short	(.L_19 - .L_18)


	//   ....[0]....
.L_18:
        /*0070*/ 	.word	0x000002f0


	//   ....[1]....
        /*0074*/ 	.word	0x00000370


	//----- nvinfo : EIATTR_CBANK_PARAM_SIZE
	.align		4
.L_19:
        /*0078*/ 	.byte	0x03, 0x19
        /*007a*/ 	.short	0x0020


	//----- nvinfo : EIATTR_PARAM_CBANK
	.align		4
        /*007c*/ 	.byte	0x04, 0x0a
        /*007e*/ 	.short	(.L_21 - .L_20)
	.align		4
.L_20:
        /*0080*/ 	.word	index@(.nv.constant0._Z7forwardIiEviiPKT_S2_PS0_)
        /*0084*/ 	.short	0x0380
        /*0086*/ 	.short	0x0020


	//----- nvinfo : EIATTR_SW_WAR
	.align		4
.L_21:
        /*0088*/ 	.byte	0x04, 0x36
        /*008a*/ 	.short	(.L_23 - .L_22)
.L_22:
        /*008c*/ 	.word	0x00000008
.L_23:


//--------------------- .nv.callgraph             --------------------------
	.section	.nv.callgraph,"",@"SHT_CUDA_CALLGRAPH"
	.align	4
	.sectionentsize	8
	.align		4
        /*0000*/ 	.word	0x00000000
	.align		4
        /*0004*/ 	.word	0xffffffff
	.align		4
        /*0008*/ 	.word	0x00000000
	.align		4
        /*000c*/ 	.word	0xfffffffe
	.align		4
        /*0010*/ 	.word	0x00000000
	.align		4
        /*0014*/ 	.word	0xfffffffd
	.align		4
        /*0018*/ 	.word	0x00000000
	.align		4
        /*001c*/ 	.word	0xfffffffc


//--------------------- .text._Z7forwardIiEviiPKT_S2_PS0_ --------------------------
	.section	.text._Z7forwardIiEviiPKT_S2_PS0_,"ax",@progbits
	.align	128
        .global         _Z7forwardIiEviiPKT_S2_PS0_
        .type           _Z7forwardIiEviiPKT_S2_PS0_,@function
        .size           _Z7forwardIiEviiPKT_S2_PS0_,(.L_x_3 - _Z7forwardIiEviiPKT_S2_PS0_)
        .other          _Z7forwardIiEviiPKT_S2_PS0_,@"STO_CUDA_ENTRY STV_DEFAULT"
_Z7forwardIiEviiPKT_S2_PS0_:
.text._Z7forwardIiEviiPKT_S2_PS0_:
[----:B------:R-:W-:Y:S01]  /*0000*/  LDC R1, c[0x0][0x37c] ;  /* 0x0000df00ff017b82 */ /* 0x000fe20000000800 */
[----:B------:R-:W0:Y:S01]  /*0010*/  S2R R0, SR_CTAID.X ;  /* 0x0000000000007919 */ /* 0x000e220000002500 */
[----:B------:R-:W1:Y:S01]  /*0020*/  LDCU UR8, c[0x0][0x360] ;  /* 0x00006c00ff0877ac */ /* 0x000e620008000800 */
[----:B------:R-:W2:Y:S01]  /*0030*/  S2R R2, SR_TID.X ;  /* 0x0000000000027919 */ /* 0x000ea20000002100 */
[----:B------:R-:W3:Y:S01]  /*0040*/  LDCU.64 UR6, c[0x0][0x380] ;  /* 0x00007000ff0677ac */ /* 0x000ee20008000a00 */
[----:B-1----:R-:W-:Y:S01]  /*0050*/  IMAD.U32 R12, RZ, RZ, UR8 ;  /* 0x00000008ff0c7e24 */ /* 0x002fe2000f8e00ff */
[----:B---3--:R-:W-:Y:S02]  /*0060*/  ULEA.HI UR4, UR7, UR7, URZ, 0x1 ;  /* 0x0000000707047291 */ /* 0x008fe4000f8f08ff */
[----:B------:R-:W-:Y:S02]  /*0070*/  UIMAD UR5, UR7, UR6, URZ ;  /* 0x00000006070572a4 */ /* 0x000fe4000f8e02ff */
[----:B------:R-:W-:Y:S01]  /*0080*/  USHF.R.S32.HI UR4, URZ, 0x1, UR4 ;  /* 0x00000001ff047899 */ /* 0x000fe20008011404 */
[----:B------:R-:W1:Y:S01]  /*0090*/  LDCU.64 UR6, c[0x0][0x358] ;  /* 0x00006b00ff0677ac */ /* 0x000e620008000a00 */
[----:B0-----:R-:W-:-:S04]  /*00a0*/  IMAD R3, R0, UR8, RZ ;  /* 0x0000000800037c24 */ /* 0x001fc8000f8e02ff */
[----:B--2---:R-:W-:-:S05]  /*00b0*/  IMAD R3, R3, 0x2, R2 ;  /* 0x0000000203037824 */ /* 0x004fca00078e0202 */
[----:B------:R-:W-:-:S04]  /*00c0*/  ISETP.GE.AND P0, PT, R3, UR5, PT ;  /* 0x0000000503007c0c */ /* 0x000fc8000bf06270 */
[----:B------:R-:W-:-:S13]  /*00d0*/  ISETP.GE.OR P0, PT, R2, UR4, P0 ;  /* 0x0000000402007c0c */ /* 0x000fda0008706670 */
[----:B------:R-:W0:Y:S01]  /*00e0*/  @!P0 LDC.64 R6, c[0x0][0x390] ;  /* 0x0000e400ff068b82 */ /* 0x000e220000000a00 */
[----:B------:R-:W-:-:S07]  /*00f0*/  @!P0 IADD3 R11, PT, PT, R3, R12, RZ ;  /* 0x0000000c030b8210 */ /* 0x000fce0007ffe0ff */
[----:B------:R-:W2:Y:S01]  /*0100*/  @!P0 LDC.64 R8, c[0x0][0x388] ;  /* 0x0000e200ff088b82 */ /* 0x000ea20000000a00 */
[----:B0-----:R-:W-:-:S04]  /*0110*/  @!P0 IMAD.WIDE.U32 R6, R2, 0x4, R6 ;  /* 0x0000000402068825 */ /* 0x001fc800078e0006 */
[--C-:B--2---:R-:W-:Y:S02]  /*0120*/  @!P0 IMAD.WIDE R4, R3, 0x4, R8.reuse ;  /* 0x0000000403048825 */ /* 0x104fe400078e0208 */
[----:B-1----:R-:W2:Y:S02]  /*0130*/  @!P0 LDG.E R3, desc[UR6][R6.64] ;  /* 0x0000000606038981 */ /* 0x002ea4000c1e1900 */
[----:B------:R-:W-:Y:S02]  /*0140*/  @!P0 IMAD.WIDE.U32 R8, R11, 0x4, R8 ;  /* 0x000000040b088825 */ /* 0x000fe400078e0008 */
[----:B------:R-:W2:Y:S02]  /*0150*/  @!P0 LDG.E R4, desc[UR6][R4.64] ;  /* 0x0000000604048981 */ /* 0x000ea4000c1e1900 */
[C---:B------:R-:W-:Y:S02]  /*0160*/  @!P0 IMAD.WIDE R10, R12.reuse, 0x4, R6 ;  /* 0x000000040c0a8825 */ /* 0x040fe400078e0206 */
[----:B------:R-:W3:Y:S04]  /*0170*/  @!P0 LDG.E R8, desc[UR6][R8.64] ;  /* 0x0000000608088981 */ /* 0x000ee8000c1e1900 */
[----:B------:R-:W3:Y:S01]  /*0180*/  @!P0 LDG.E R10, desc[UR6][R10.64] ;  /* 0x000000060a0a8981 */ /* 0x000ee2000c1e1900 */
[----:B------:R-:W0:Y:S01]  /*0190*/  S2UR UR5, SR_CgaCtaId ;  /* 0x00000000000579c3 */ /* 0x000e220000008800 */
[----:B------:R-:W-:Y:S01]  /*01a0*/  UMOV UR4, 0x400 ;  /* 0x0000040000047882 */ /* 0x000fe20000000000 */
[----:B------:R-:W-:-:S02]  /*01b0*/  ISETP.GE.U32.AND P2, PT, R12, 0x2, PT ;  /* 0x000000020c00780c */ /* 0x000fc40003f46070 */
[----:B------:R-:W-:Y:S01]  /*01c0*/  ISETP.NE.AND P1, PT, R2, RZ, PT ;  /* 0x000000ff0200720c */ /* 0x000fe20003f25270 */
[----:B0-----:R-:W-:Y:S01]  /*01d0*/  ULEA UR4, UR5, UR4, 0x18 ;  /* 0x0000000405047291 */ /* 0x001fe2000f8ec0ff */
[----:B--2---:R-:W-:-:S04]  /*01e0*/  @!P0 IMAD R3, R4, R3, RZ ;  /* 0x0000000304038224 */ /* 0x004fc800078e02ff */
[----:B---3--:R-:W-:Y:S01]  /*01f0*/  @!P0 IMAD R14, R8, R10, R3 ;  /* 0x0000000a080e8224 */ /* 0x008fe200078e0203 */
[----:B------:R-:W-:-:S05]  /*0200*/  LEA R3, R2, UR4, 0x2 ;  /* 0x0000000402037c11 */ /* 0x000fca000f8e10ff */
[----:B------:R0:W-:Y:S01]  /*0210*/  @!P0 STS [R3], R14 ;  /* 0x0000000e03008388 */ /* 0x0001e20000000800 */
[----:B------:R-:W-:Y:S06]  /*0220*/  BAR.SYNC.DEFER_BLOCKING 0x0 ;  /* 0x0000000000007b1d */ /* 0x000fec0000010000 */
[----:B------:R-:W-:Y:S05]  /*0230*/  @!P2 BRA `(.L_x_0) ;  /* 0x00000000002ca947 */ /* 0x000fea0003800000 */
.L_x_1:
[----:B------:R-:W-:-:S04]  /*0240*/  SHF.R.U32.HI R7, RZ, 0x1, R12 ;  /* 0x00000001ff077819 */ /* 0x000fc8000001160c */
[----:B------:R-:W-:-:S13]  /*0250*/  ISETP.GE.U32.AND P0, PT, R2, R7, PT ;  /* 0x000000070200720c */ /* 0x000fda0003f06070 */
[----:B------:R-:W-:Y:S01]  /*0260*/  @!P0 IMAD R4, R7, 0x4, R3 ;  /* 0x0000000407048824 */ /* 0x000fe200078e0203 */
[----:B------:R-:W-:Y:S05]  /*0270*/  @!P0 LDS R5, [R3] ;  /* 0x0000000003058984 */ /* 0x000fea0000000800 */
[----:B------:R-:W1:Y:S02]  /*0280*/  @!P0 LDS R4, [R4] ;  /* 0x0000000004048984 */ /* 0x000e640000000800 */
[----:B-1----:R-:W-:-:S05]  /*0290*/  @!P0 IADD3 R6, PT, PT, R4, R5, RZ ;  /* 0x0000000504068210 */ /* 0x002fca0007ffe0ff */
[----:B------:R1:W-:Y:S01]  /*02a0*/  @!P0 STS [R3], R6 ;  /* 0x0000000603008388 */ /* 0x0003e20000000800 */
[----:B------:R-:W-:Y:S01]  /*02b0*/  BAR.SYNC.DEFER_BLOCKING 0x0 ;  /* 0x0000000000007b1d */ /* 0x000fe20000010000 */
[----:B------:R-:W-:Y:S02]  /*02c0*/  ISETP.GT.U32.AND P0, PT, R12, 0x3, PT ;  /* 0x000000030c00780c */ /* 0x000fe40003f04070 */
[----:B------:R-:W-:-:S11]  /*02d0*/  MOV R12, R7 ;  /* 0x00000007000c7202 */ /* 0x000fd60000000f00 */
[----:B-1----:R-:W-:Y:S05]  /*02e0*/  @P0 BRA `(.L_x_1) ;  /* 0xfffffffc00d40947 */ /* 0x002fea000383ffff */
.L_x_0:
[----:B------:R-:W-:Y:S05]  /*02f0*/  @P1 EXIT ;  /* 0x000000000000194d */ /* 0x000fea0003800000 */
[----:B------:R-:W1:Y:S01]  /*0300*/  S2UR UR5, SR_CgaCtaId ;  /* 0x00000000000579c3 */ /* 0x000e620000008800 */
[----:B------:R-:W-:-:S07]  /*0310*/  UMOV UR4, 0x400 ;  /* 0x0000040000047882 */ /* 0x000fce0000000000 */
[----:B0-----:R-:W0:Y:S01]  /*0320*/  LDC.64 R2, c[0x0][0x398] ;  /* 0x0000e600ff027b82 */ /* 0x001e220000000a00 */
[----:B-1----:R-:W-:Y:S01]  /*0330*/  ULEA UR4, UR5, UR4, 0x18 ;  /* 0x0000000405047291 */ /* 0x002fe2000f8ec0ff */
[----:B0-----:R-:W-:-:S08]  /*0340*/  IMAD.WIDE.U32 R2, R0, 0x4, R2 ;  /* 0x0000000400027825 */ /* 0x001fd000078e0002 */
[----:B------:R-:W0:Y:S04]  /*0350*/  LDS R5, [UR4] ;  /* 0x00000004ff057984 */ /* 0x000e280008000800 */
[----:B0-----:R-:W-:Y:S01]  /*0360*/  STG.E desc[UR6][R2.64], R5 ;  /* 0x0000000502007986 */ /* 0x001fe2000c101906 */
[----:B------:R-:W-:Y:S05]  /*0370*/  EXIT ;  /* 0x000000000000794d */ /* 0x000fea0003800000 */
.L_x_2:
[----:B------:R-:W-:-:S00]  /*0380*/  BRA `(.L_x_2) ;  /* 0xfffffffc00fc7947 */ /* 0x000fc0000383ffff */
[----:B------:R-:W-:-:S00]  /*0390*/  NOP ;  /* 0x0000000000007918 */ /* 0x000fc00000000000 */
        /* <DEDUP_REMOVED lines=14> */
.L_x_3:


//--------------------- .nv.shared._Z7forwardIiEviiPKT_S2_PS0_ --------------------------
	.section	.nv.shared._Z7forwardIiEviiPKT_S2_PS0_,"aw",@nobits
	.sectionflags	@""
	.align	16
	.zero		1024


//--------------------- .nv.shared.reserved.0     --------------------------
	.section	.nv.shared.reserved.0,"aw",@nobits
	.weak		__nv_reservedSMEM_offset_0_alias
	.size		__nv_reservedSMEM_offset_0_alias, 0, 64
	.other		__nv_reservedSMEM_offset_0_alias,@"STO_CUDA_RESERVED_SHARED STV_DEFAULT"
__nv_reservedSMEM_offset_0_alias:
	.zero		0
	.zero		64


//--------------------- .nv.constant0._Z7forwardIiEviiPKT_S2_PS0_ --------------------------
	.section	.nv.constant0._Z7forwardIiEviiPKT_S2_PS0_,"a",@progbits
	.sectionflags	@""
	.align	4
.nv.constant0._Z7forwardIiEviiPKT_S2_PS0_:
	.zero		928


//--------------------- SYMBOLS --------------------------

	.type		.nv.reservedSmem.offset0,@object
	.size		.nv.reservedSmem.offset0,0x4
	.type		.nv.reservedSmem.cap,@object
	.size		.nv.reservedSmem.cap,0x4
